	.headerflags	@"EF_CUDA_TEXMODE_UNIFIED EF_CUDA_64BIT_ADDRESS EF_CUDA_ACCELERATORS EF_CUDA_SM90 EF_CUDA_VIRTUAL_SM(EF_CUDA_SM90)"
	.elftype	@"ET_EXEC"


//--------------------- .nv.info                  --------------------------
	.section	.nv.info,"",@"SHT_CUDA_INFO"
	.align	4


	//----- nvinfo : EIATTR_REGCOUNT
	.align		4
        /*0000*/ 	.byte	0x04, 0x2f
        /*0002*/ 	.short	(.L_3 - .L_2)
	.align		4
.L_2:
        /*0004*/ 	.word	index@(triton_poi_fused__native_batch_norm_legit_no_training_add_relu_8)
        /*0008*/ 	.word	0x00000020


	//----- nvinfo : EIATTR_MIN_STACK_SIZE
	.align		4
.L_3:
        /*000c*/ 	.byte	0x04, 0x12
        /*000e*/ 	.short	(.L_5 - .L_4)
	.align		4
.L_4:
        /*0010*/ 	.word	index@(triton_poi_fused__native_batch_norm_legit_no_training_add_relu_8)
        /*0014*/ 	.word	0x00000000


	//----- nvinfo : EIATTR_FRAME_SIZE
	.align		4
.L_5:
        /*0018*/ 	.byte	0x04, 0x11
        /*001a*/ 	.short	(.L_7 - .L_6)
	.align		4
.L_6:
        /*001c*/ 	.word	index@(triton_poi_fused__native_batch_norm_legit_no_training_add_relu_8)
        /*0020*/ 	.word	0x00000000


	//----- nvinfo : EIATTR_MIN_STACK_SIZE
	.align		4
.L_7:
        /*0024*/ 	.byte	0x04, 0x12
        /*0026*/ 	.short	(.L_9 - .L_8)
	.align		4
.L_8:
        /*0028*/ 	.word	index@(triton_poi_fused__native_batch_norm_legit_no_training_add_relu_8)
        /*002c*/ 	.word	0x00000000
.L_9:


//--------------------- .nv.info.triton_poi_fused__native_batch_norm_legit_no_training_add_relu_8 --------------------------
	.section	.nv.info.triton_poi_fused__native_batch_norm_legit_no_training_add_relu_8,"",@"SHT_CUDA_INFO"
	.sectionflags	@""
	.align	4


	//----- nvinfo : EIATTR_CUDA_API_VERSION
	.align		4
        /*0000*/ 	.byte	0x04, 0x37
        /*0002*/ 	.short	(.L_11 - .L_10)
.L_10:
        /*0004*/ 	.word	0x0000007c


	//----- nvinfo : EIATTR_KPARAM_INFO
	.align		4
.L_11:
        /*0008*/ 	.byte	0x04, 0x17
        /*000a*/ 	.short	(.L_13 - .L_12)
.L_12:
        /*000c*/ 	.word	0x00000000
        /*0010*/ 	.short	0x0007
        /*0012*/ 	.short	0x0038
        /*0014*/ 	.byte	0x00, 0xf0, 0x11, 0x00


	//----- nvinfo : EIATTR_KPARAM_INFO
	.align		4
.L_13:
        /*0018*/ 	.byte	0x04, 0x17
        /*001a*/ 	.short	(.L_15 - .L_14)
.L_14:
        /*001c*/ 	.word	0x00000000
        /*0020*/ 	.short	0x0006
        /*0022*/ 	.short	0x0030
        /*0024*/ 	.byte	0x00, 0xf4, 0x21, 0x00


	//----- nvinfo : EIATTR_KPARAM_INFO
	.align		4
.L_15:
        /*0028*/ 	.byte	0x04, 0x17
        /*002a*/ 	.short	(.L_17 - .L_16)
.L_16:
        /*002c*/ 	.word	0x00000000
        /*0030*/ 	.short	0x0005
        /*0032*/ 	.short	0x0028
        /*0034*/ 	.byte	0x00, 0xf4, 0x21, 0x00


	//----- nvinfo : EIATTR_KPARAM_INFO
	.align		4
.L_17:
        /*0038*/ 	.byte	0x04, 0x17
        /*003a*/ 	.short	(.L_19 - .L_18)
.L_18:
        /*003c*/ 	.word	0x00000000
        /*0040*/ 	.short	0x0004
        /*0042*/ 	.short	0x0020
        /*0044*/ 	.byte	0x00, 0xf4, 0x21, 0x00


	//----- nvinfo : EIATTR_KPARAM_INFO
	.align		4
.L_19:
        /*0048*/ 	.byte	0x04, 0x17
        /*004a*/ 	.short	(.L_21 - .L_20)
.L_20:
        /*004c*/ 	.word	0x00000000
        /*0050*/ 	.short	0x0003
        /*0052*/ 	.short	0x0018
        /*0054*/ 	.byte	0x00, 0xf4, 0x21, 0x00


	//----- nvinfo : EIATTR_KPARAM_INFO
	.align		4
.L_21:
        /*0058*/ 	.byte	0x04, 0x17
        /*005a*/ 	.short	(.L_23 - .L_22)
.L_22:
        /*005c*/ 	.word	0x00000000
        /*0060*/ 	.short	0x0002
        /*0062*/ 	.short	0x0010
        /*0064*/ 	.byte	0x00, 0xf4, 0x21, 0x00


	//----- nvinfo : EIATTR_KPARAM_INFO
	.align		4
.L_23:
        /*0068*/ 	.byte	0x04, 0x17
        /*006a*/ 	.short	(.L_25 - .L_24)
.L_24:
        /*006c*/ 	.word	0x00000000
        /*0070*/ 	.short	0x0001
        /*0072*/ 	.short	0x0008
        /*0074*/ 	.byte	0x00, 0xf4, 0x21, 0x00


	//----- nvinfo : EIATTR_KPARAM_INFO
	.align		4
.L_25:
        /*0078*/ 	.byte	0x04, 0x17
        /*007a*/ 	.short	(.L_27 - .L_26)
.L_26:
        /*007c*/ 	.word	0x00000000
        /*0080*/ 	.short	0x0000
        /*0082*/ 	.short	0x0000
        /*0084*/ 	.byte	0x00, 0xf4, 0x21, 0x00


	//----- nvinfo : EIATTR_SPARSE_MMA_MASK
	.align		4
.L_27:
        /*0088*/ 	.byte	0x03, 0x50
        /*008a*/ 	.short	0x0000


	//----- nvinfo : EIATTR_MAXREG_COUNT
	.align		4
        /*008c*/ 	.byte	0x03, 0x1b
        /*008e*/ 	.short	0x00ff


	//----- nvinfo : EIATTR_EXIT_INSTR_OFFSETS
	.align		4
        /*0090*/ 	.byte	0x04, 0x1c
        /*0092*/ 	.short	(.L_29 - .L_28)


	//   ....[0]....
.L_28:
        /*0094*/ 	.word	0x000007a0


	//----- nvinfo : EIATTR_REQNTID
	.align		4
.L_29:
        /*0098*/ 	.byte	0x04, 0x10
        /*009a*/ 	.short	(.L_31 - .L_30)
.L_30:
        /*009c*/ 	.word	0x00000080
        /*00a0*/ 	.word	0x00000001
        /*00a4*/ 	.word	0x00000001


	//----- nvinfo : EIATTR_CBANK_PARAM_SIZE
	.align		4
.L_31:
        /*00a8*/ 	.byte	0x03, 0x19
        /*00aa*/ 	.short	0x003c


	//----- nvinfo : EIATTR_PARAM_CBANK
	.align		4
        /*00ac*/ 	.byte	0x04, 0x0a
        /*00ae*/ 	.short	(.L_33 - .L_32)
	.align		4
.L_32:
        /*00b0*/ 	.word	index@(.nv.constant0.triton_poi_fused__native_batch_norm_legit_no_training_add_relu_8)
        /*00b4*/ 	.short	0x0210
        /*00b6*/ 	.short	0x003c


	//----- nvinfo : EIATTR_SW_WAR
	.align		4
.L_33:
        /*00b8*/ 	.byte	0x04, 0x36
        /*00ba*/ 	.short	(.L_35 - .L_34)
.L_34:
        /*00bc*/ 	.word	0x00000008
.L_35:


//--------------------- .nv.callgraph             --------------------------
	.section	.nv.callgraph,"",@"SHT_CUDA_CALLGRAPH"
	.align	4
	.sectionentsize	8
	.align		4
        /*0000*/ 	.word	0x00000000
	.align		4
        /*0004*/ 	.word	0xffffffff
	.align		4
        /*0008*/ 	.word	0x00000000
	.align		4
        /*000c*/ 	.word	0xfffffffe
	.align		4
        /*0010*/ 	.word	0x00000000
	.align		4
        /*0014*/ 	.word	0xfffffffd
	.align		4
        /*0018*/ 	.word	0x00000000
	.align		4
        /*001c*/ 	.word	0xfffffffc


//--------------------- .nv.constant4             --------------------------
	.section	.nv.constant4,"a",@progbits
	.align	8
	.align		8
.nv.constant4:
        /*0000*/ 	.dword	_$_str
	.align		8
        /*0008*/ 	.dword	_$_str_$_2


//--------------------- .text.triton_poi_fused__native_batch_norm_legit_no_training_add_relu_8 --------------------------
	.section	.text.triton_poi_fused__native_batch_norm_legit_no_training_add_relu_8,"ax",@progbits
	.align	128
        .global         triton_poi_fused__native_batch_norm_legit_no_training_add_relu_8
        .type           triton_poi_fused__native_batch_norm_legit_no_training_add_relu_8,@function
        .size           triton_poi_fused__native_batch_norm_legit_no_training_add_relu_8,(.L_x_1 - triton_poi_fused__native_batch_norm_legit_no_training_add_relu_8)
        .other          triton_poi_fused__native_batch_norm_legit_no_training_add_relu_8,@"STO_CUDA_ENTRY STV_DEFAULT"
triton_poi_fused__native_batch_norm_legit_no_training_add_relu_8:
.text.triton_poi_fused__native_batch_norm_legit_no_training_add_relu_8:
[----:B------:R-:W-:Y:S01]  /*0000*/  LDC R1, c[0x0][0x28] ;  /* 0x00000a00ff017b82 */ /* 0x000fe20000000800 */
[----:B------:R-:W1:Y:S07]  /*0010*/  S2R R0, SR_TID.X ;  /* 0x0000000000007919 */ /* 0x000e6e0000002100 */
[----:B------:R-:W2:Y:S01]  /*0020*/  LDC.64 R2, c[0x0][0x220] ;  /* 0x00008800ff027b82 */ /* 0x000ea20000000a00 */
[----:B------:R-:W-:Y:S01]  /*0030*/  ULDC.64 UR4, c[0x0][0x208] ;  /* 0x0000820000047ab9 */ /* 0x000fe20000000a00 */
[----:B------:R-:W3:Y:S06]  /*0040*/  S2R R21, SR_CTAID.X ;  /* 0x0000000000157919 */ /* 0x000eec0000002500 */
[----:B------:R-:W4:Y:S08]  /*0050*/  LDC.64 R10, c[0x0][0x218] ;  /* 0x00008600ff0a7b82 */ /* 0x000f300000000a00 */
[----:B------:R-:W5:Y:S08]  /*0060*/  LDC.64 R8, c[0x0][0x210] ;  /* 0x00008400ff087b82 */ /* 0x000f700000000a00 */
[----:B------:R-:W4:Y:S01]  /*0070*/  LDC.64 R28, c[0x0][0x228] ;  /* 0x00008a00ff1c7b82 */ /* 0x000f220000000a00 */
[----:B-1----:R-:W-:-:S07]  /*0080*/  SHF.L.U32 R0, R0, 0x2, RZ ;  /* 0x0000000200007819 */ /* 0x002fce00000006ff */
[----:B------:R-:W1:Y:S01]  /*0090*/  LDC.64 R26, c[0x0][0x230] ;  /* 0x00008c00ff1a7b82 */ /* 0x000e620000000a00 */
[----:B---3--:R-:W-:Y:S02]  /*00a0*/  SHF.R.S32.HI R4, RZ, 0x15, R21 ;  /* 0x00000015ff047819 */ /* 0x008fe40000011415 */
[----:B------:R-:W-:Y:S02]  /*00b0*/  LOP3.LUT R0, R0, 0x1fc, RZ, 0xc0, !PT ;  /* 0x000001fc00007812 */ /* 0x000fe400078ec0ff */
[----:B------:R-:W-:Y:S02]  /*00c0*/  SGXT R4, R4, 0x1 ;  /* 0x000000010404781a */ /* 0x000fe40000000200 */
[----:B------:R-:W-:-:S04]  /*00d0*/  LEA R21, R21, R0, 0xa ;  /* 0x0000000015157211 */ /* 0x000fc800078e50ff */
[----:B------:R-:W-:-:S04]  /*00e0*/  LEA.HI R0, R4, R21, RZ, 0x6 ;  /* 0x0000001504007211 */ /* 0x000fc800078f30ff */
[--C-:B------:R-:W-:Y:S02]  /*00f0*/  SHF.R.S32.HI R15, RZ, 0x6, R0.reuse ;  /* 0x00000006ff0f7819 */ /* 0x100fe40000011400 */
[----:B------:R-:W-:-:S04]  /*0100*/  SHF.R.S32.HI R4, RZ, 0x1f, R0 ;  /* 0x0000001fff047819 */ /* 0x000fc80000011400 */
[----:B------:R-:W-:-:S04]  /*0110*/  LEA.HI R4, R4, R15, RZ, 0x9 ;  /* 0x0000000f04047211 */ /* 0x000fc800078f48ff */
[----:B------:R-:W-:-:S04]  /*0120*/  LOP3.LUT R4, R4, 0xfffffe00, RZ, 0xc0, !PT ;  /* 0xfffffe0004047812 */ /* 0x000fc800078ec0ff */
[----:B------:R-:W-:-:S05]  /*0130*/  IADD3 R15, R15, -R4, RZ ;  /* 0x800000040f0f7210 */ /* 0x000fca0007ffe0ff */
[----:B--2---:R-:W-:-:S06]  /*0140*/  IMAD.WIDE R4, R15, 0x4, R2 ;  /* 0x000000040f047825 */ /* 0x004fcc00078e0202 */
[----:B------:R-:W2:Y:S01]  /*0150*/  LDG.E.EL R4, desc[UR4][R4.64] ;  /* 0x0000000404047981 */ /* 0x000ea2000c2e1900 */
[----:B------:R-:W-:-:S04]  /*0160*/  IADD3 R0, R0, 0x200, RZ ;  /* 0x0000020000007810 */ /* 0x000fc80007ffe0ff */
[--C-:B------:R-:W-:Y:S02]  /*0170*/  SHF.R.S32.HI R13, RZ, 0x6, R0.reuse ;  /* 0x00000006ff0d7819 */ /* 0x100fe40000011400 */
[----:B------:R-:W-:-:S04]  /*0180*/  SHF.R.S32.HI R0, RZ, 0x1f, R0 ;  /* 0x0000001fff007819 */ /* 0x000fc80000011400 */
[----:B------:R-:W-:-:S04]  /*0190*/  LEA.HI R0, R0, R13, RZ, 0x9 ;  /* 0x0000000d00007211 */ /* 0x000fc800078f48ff */
[----:B------:R-:W-:-:S04]  /*01a0*/  LOP3.LUT R0, R0, 0xfffffe00, RZ, 0xc0, !PT ;  /* 0xfffffe0000007812 */ /* 0x000fc800078ec0ff */
[----:B------:R-:W-:-:S05]  /*01b0*/  IADD3 R13, R13, -R0, RZ ;  /* 0x800000000d0d7210 */ /* 0x000fca0007ffe0ff */
[----:B------:R-:W-:-:S05]  /*01c0*/  IMAD.WIDE R2, R13, 0x4, R2 ;  /* 0x000000040d027825 */ /* 0x000fca00078e0202 */
[----:B------:R3:W2:Y:S01]  /*01d0*/  LDG.E.EL R20, desc[UR4][R2.64] ;  /* 0x0000000402147981 */ /* 0x0006a2000c2e1900 */
[----:B----4-:R-:W-:-:S04]  /*01e0*/  IMAD.WIDE R18, R15, 0x4, R10 ;  /* 0x000000040f127825 */ /* 0x010fc800078e020a */
[----:B-----5:R-:W-:Y:S01]  /*01f0*/  IMAD.WIDE R8, R21, 0x4, R8 ;  /* 0x0000000415087825 */ /* 0x020fe200078e0208 */
[----:B------:R-:W4:Y:S01]  /*0200*/  LDG.E.EL R0, desc[UR4][R18.64] ;  /* 0x0000000412007981 */ /* 0x000f22000c2e1900 */
[----:B---3--:R-:W3:Y:S02]  /*0210*/  LDC.64 R2, c[0x0][0x238] ;  /* 0x00008e00ff027b82 */ /* 0x008ee40000000a00 */
[----:B------:R-:W-:-:S04]  /*0220*/  IMAD.WIDE R24, R13, 0x4, R10 ;  /* 0x000000040d187825 */ /* 0x000fc800078e020a */
[--C-:B0-----:R-:W-:Y:S02]  /*0230*/  IMAD.WIDE R16, R15, 0x4, R28.reuse ;  /* 0x000000040f107825 */ /* 0x101fe400078e021c */
[----:B------:R-:W5:Y:S02]  /*0240*/  LDG.E.EL R24, desc[UR4][R24.64] ;  /* 0x0000000418187981 */ /* 0x000f64000c2e1900 */
[----:B------:R-:W-:Y:S02]  /*0250*/  IMAD.WIDE R28, R13, 0x4, R28 ;  /* 0x000000040d1c7825 */ /* 0x000fe400078e021c */
[----:B------:R-:W4:Y:S02]  /*0260*/  LDG.E.EL R22, desc[UR4][R16.64] ;  /* 0x0000000410167981 */ /* 0x000f24000c2e1900 */
[----:B-1----:R-:W-:Y:S02]  /*0270*/  IMAD.WIDE R14, R15, 0x4, R26 ;  /* 0x000000040f0e7825 */ /* 0x002fe400078e021a */
[----:B------:R0:W4:Y:S04]  /*0280*/  LDG.E.EL R25, desc[UR4][R28.64] ;  /* 0x000000041c197981 */ /* 0x000128000c2e1900 */
[----:B------:R-:W4:Y:S01]  /*0290*/  LDG.E.EL R23, desc[UR4][R14.64] ;  /* 0x000000040e177981 */ /* 0x000f22000c2e1900 */
[----:B0-----:R-:W-:Y:S01]  /*02a0*/  HFMA2.MMA R28, -RZ, RZ, 1.625, 0 ;  /* 0x3e800000ff1c7435 */ /* 0x001fe200000001ff */
[----:B---3--:R-:W-:-:S04]  /*02b0*/  IMAD.WIDE R2, R21, 0x4, R2 ;  /* 0x0000000415027825 */ /* 0x008fc800078e0202 */
[----:B------:R-:W-:-:S06]  /*02c0*/  IMAD.WIDE R26, R13, 0x4, R26 ;  /* 0x000000040d1a7825 */ /* 0x000fcc00078e021a */
[----:B------:R0:W3:Y:S01]  /*02d0*/  LDG.E.EL R26, desc[UR4][R26.64] ;  /* 0x000000041a1a7981 */ /* 0x0000e2000c2e1900 */
[----:B--2---:R-:W-:-:S03]  /*02e0*/  FADD R12, R4, 9.9999997473787516356e-06 ;  /* 0x3727c5ac040c7421 */ /* 0x004fc60000000000 */
[----:B------:R-:W4:Y:S03]  /*02f0*/  LDG.E.128 R4, desc[UR4][R8.64] ;  /* 0x0000000408047981 */ /* 0x000f26000c1e1d00 */
[----:B------:R-:W1:Y:S01]  /*0300*/  MUFU.SQRT R12, R12 ;  /* 0x0000000c000c7308 */ /* 0x000e620000002000 */
[----:B------:R-:W5:Y:S01]  /*0310*/  LDG.E.128 R8, desc[UR4][R8.64+0x800] ;  /* 0x0008000408087981 */ /* 0x000f62000c1e1d00 */
[C---:B-1----:R-:W-:Y:S02]  /*0320*/  FSETP.GT.AND P0, PT, R12.reuse, 8.50705917302346158658e+37, PT ;  /* 0x7e8000000c00780b */ /* 0x042fe40003f04000 */
[----:B------:R-:W-:-:S11]  /*0330*/  FSETP.GEU.AND P1, PT, R12, 1.175494350822287508e-38, PT ;  /* 0x008000000c00780b */ /* 0x000fd60003f2e000 */
[----:B------:R-:W-:-:S04]  /*0340*/  @P0 FMUL R12, R12, 0.25 ;  /* 0x3e8000000c0c0820 */ /* 0x000fc80000400000 */
[----:B------:R-:W-:-:S04]  /*0350*/  @!P1 FMUL R12, R12, 16777216 ;  /* 0x4b8000000c0c9820 */ /* 0x000fc80000400000 */
[----:B------:R1:W0:Y:S01]  /*0360*/  MUFU.RCP R18, R12 ;  /* 0x0000000c00127308 */ /* 0x0002220000001000 */
[----:B------:R-:W-:-:S05]  /*0370*/  FSEL R17, R28, 1, P0 ;  /* 0x3f8000001c117808 */ /* 0x000fca0000000000 */
[----:B------:R-:W-:Y:S01]  /*0380*/  @!P1 FMUL R17, R17, 16777216 ;  /* 0x4b80000011119820 */ /* 0x000fe20000400000 */
[----:B-1----:R-:W2:Y:S03]  /*0390*/  LDG.E.128 R12, desc[UR4][R2.64] ;  /* 0x00000004020c7981 */ /* 0x002ea6000c1e1d00 */
[----:B0-----:R-:W-:Y:S02]  /*03a0*/  FMUL R27, R18, R17 ;  /* 0x00000011121b7220 */ /* 0x001fe40000400000 */
[----:B------:R0:W2:Y:S01]  /*03b0*/  LDG.E.128 R16, desc[UR4][R2.64+0x800] ;  /* 0x0008000402107981 */ /* 0x0000a2000c1e1d00 */
[----:B------:R-:W-:-:S04]  /*03c0*/  FADD R20, R20, 9.9999997473787516356e-06 ;  /* 0x3727c5ac14147421 */ /* 0x000fc80000000000 */
[----:B------:R-:W1:Y:S02]  /*03d0*/  MUFU.SQRT R29, R20 ;  /* 0x00000014001d7308 */ /* 0x000e640000002000 */
[C---:B-1----:R-:W-:Y:S02]  /*03e0*/  FSETP.GT.AND P0, PT, R29.reuse, 8.50705917302346158658e+37, PT ;  /* 0x7e8000001d00780b */ /* 0x042fe40003f04000 */
[----:B------:R-:W-:-:S11]  /*03f0*/  FSETP.GEU.AND P1, PT, R29, 1.175494350822287508e-38, PT ;  /* 0x008000001d00780b */ /* 0x000fd60003f2e000 */
[----:B------:R-:W-:-:S04]  /*0400*/  @P0 FMUL R29, R29, 0.25 ;  /* 0x3e8000001d1d0820 */ /* 0x000fc80000400000 */
[----:B------:R-:W-:Y:S01]  /*0410*/  @!P1 FMUL R29, R29, 16777216 ;  /* 0x4b8000001d1d9820 */ /* 0x000fe20000400000 */
[--C-:B----4-:R-:W-:Y:S01]  /*0420*/  FADD R20, R7, -R0.reuse ;  /* 0x8000000007147221 */ /* 0x110fe20000000000 */
[--C-:B------:R-:W-:Y:S01]  /*0430*/  FADD R7, R4, -R0.reuse ;  /* 0x8000000004077221 */ /* 0x100fe20000000000 */
[--C-:B------:R-:W-:Y:S01]  /*0440*/  FADD R6, R6, -R0.reuse ;  /* 0x8000000006067221 */ /* 0x100fe20000000000 */
[----:B------:R-:W-:Y:S02]  /*0450*/  FADD R4, R5, -R0 ;  /* 0x8000000005047221 */ /* 0x000fe40000000000 */
[----:B------:R-:W1:Y:S01]  /*0460*/  MUFU.RCP R0, R29 ;  /* 0x0000001d00007308 */ /* 0x000e620000001000 */
[C---:B0-----:R-:W-:Y:S01]  /*0470*/  FMUL R3, R27.reuse, R20 ;  /* 0x000000141b037220 */ /* 0x041fe20000400000 */
[C---:B------:R-:W-:Y:S01]  /*0480*/  FMUL R2, R27.reuse, R7 ;  /* 0x000000071b027220 */ /* 0x040fe20000400000 */
[C---:B------:R-:W-:Y:S01]  /*0490*/  FMUL R20, R27.reuse, R6 ;  /* 0x000000061b147220 */ /* 0x040fe20000400000 */
[----:B------:R-:W-:Y:S01]  /*04a0*/  FMUL R4, R27, R4 ;  /* 0x000000041b047220 */ /* 0x000fe20000400000 */
[----:B------:R-:W-:Y:S01]  /*04b0*/  FSEL R7, R28, 1, P0 ;  /* 0x3f8000001c077808 */ /* 0x000fe20000000000 */
[C-C-:B------:R-:W-:Y:S01]  /*04c0*/  FFMA R6, R22.reuse, R3, R23.reuse ;  /* 0x0000000316067223 */ /* 0x140fe20000000017 */
[C-C-:B------:R-:W-:Y:S01]  /*04d0*/  FFMA R5, R22.reuse, R20, R23.reuse ;  /* 0x0000001416057223 */ /* 0x140fe20000000017 */
[C-C-:B------:R-:W-:Y:S01]  /*04e0*/  FFMA R4, R22.reuse, R4, R23.reuse ;  /* 0x0000000416047223 */ /* 0x140fe20000000017 */
[----:B------:R-:W-:Y:S01]  /*04f0*/  FFMA R23, R22, R2, R23 ;  /* 0x0000000216177223 */ /* 0x000fe20000000017 */
[----:B------:R-:W-:Y:S01]  /*0500*/  @!P1 FMUL R7, R7, 16777216 ;  /* 0x4b80000007079820 */ /* 0x000fe20000400000 */
[----:B------:R-:W0:Y:S01]  /*0510*/  LDC.64 R2, c[0x0][0x240] ;  /* 0x00009000ff027b82 */ /* 0x000e220000000a00 */
[--C-:B-----5:R-:W-:Y:S01]  /*0520*/  FADD R11, R11, -R24.reuse ;  /* 0x800000180b0b7221 */ /* 0x120fe20000000000 */
[--C-:B------:R-:W-:Y:S01]  /*0530*/  FADD R9, R9, -R24.reuse ;  /* 0x8000001809097221 */ /* 0x100fe20000000000 */
[--C-:B------:R-:W-:Y:S01]  /*0540*/  FADD R27, R8, -R24.reuse ;  /* 0x80000018081b7221 */ /* 0x100fe20000000000 */
[----:B-1----:R-:W-:Y:S01]  /*0550*/  FMUL R0, R0, R7 ;  /* 0x0000000700007220 */ /* 0x002fe20000400000 */
[----:B------:R-:W-:-:S03]  /*0560*/  FADD R7, R10, -R24 ;  /* 0x800000180a077221 */ /* 0x000fc60000000000 */
[C---:B------:R-:W-:Y:S01]  /*0570*/  FMUL R11, R0.reuse, R11 ;  /* 0x0000000b000b7220 */ /* 0x040fe20000400000 */
[C---:B------:R-:W-:Y:S01]  /*0580*/  FMUL R7, R0.reuse, R7 ;  /* 0x0000000700077220 */ /* 0x040fe20000400000 */
[C---:B------:R-:W-:Y:S01]  /*0590*/  FMUL R9, R0.reuse, R9 ;  /* 0x0000000900097220 */ /* 0x040fe20000400000 */
[----:B------:R-:W-:Y:S01]  /*05a0*/  FMUL R27, R0, R27 ;  /* 0x0000001b001b7220 */ /* 0x000fe20000400000 */
[C-C-:B---3--:R-:W-:Y:S01]  /*05b0*/  FFMA R0, R25.reuse, R11, R26.reuse ;  /* 0x0000000b19007223 */ /* 0x148fe2000000001a */
[C-C-:B------:R-:W-:Y:S01]  /*05c0*/  FFMA R7, R25.reuse, R7, R26.reuse ;  /* 0x0000000719077223 */ /* 0x140fe2000000001a */
[C-C-:B------:R-:W-:Y:S01]  /*05d0*/  FFMA R8, R25.reuse, R9, R26.reuse ;  /* 0x0000000919087223 */ /* 0x140fe2000000001a */
[----:B------:R-:W-:Y:S01]  /*05e0*/  FFMA R27, R25, R27, R26 ;  /* 0x0000001b191b7223 */ /* 0x000fe2000000001a */
[----:B--2---:R-:W-:Y:S01]  /*05f0*/  FSETP.GEU.AND P6, PT, R23, -R12, PT ;  /* 0x8000000c1700720b */ /* 0x004fe20003fce000 */
[----:B------:R-:W-:Y:S01]  /*0600*/  FADD R12, R12, R23 ;  /* 0x000000170c0c7221 */ /* 0x000fe20000000000 */
[----:B------:R-:W-:Y:S01]  /*0610*/  FSETP.GEU.AND P0, PT, R4, -R13, PT ;  /* 0x8000000d0400720b */ /* 0x000fe20003f0e000 */
[----:B------:R-:W-:Y:S01]  /*0620*/  FADD R13, R13, R4 ;  /* 0x000000040d0d7221 */ /* 0x000fe20000000000 */
[----:B------:R-:W-:-:S02]  /*0630*/  FSETP.GEU.AND P1, PT, R5, -R14, PT ;  /* 0x8000000e0500720b */ /* 0x000fc40003f2e000 */
[----:B------:R-:W-:Y:S01]  /*0640*/  SEL R4, R12, RZ, P6 ;  /* 0x000000ff0c047207 */ /* 0x000fe20003000000 */
[----:B------:R-:W-:Y:S01]  /*0650*/  FADD R14, R14, R5 ;  /* 0x000000050e0e7221 */ /* 0x000fe20000000000 */
[----:B------:R-:W-:Y:S01]  /*0660*/  FSETP.GEU.AND P2, PT, R6, -R15, PT ;  /* 0x8000000f0600720b */ /* 0x000fe20003f4e000 */
        /* <DEDUP_REMOVED lines=9> */
[----:B0-----:R-:W-:Y:S01]  /*0700*/  IMAD.WIDE R2, R21, 0x4, R2 ;  /* 0x0000000415027825 */ /* 0x001fe200078e0202 */
[----:B------:R-:W-:-:S02]  /*0710*/  SEL R5, R13, RZ, P0 ;  /* 0x000000ff0d057207 */ /* 0x000fc40000000000 */
[----:B------:R-:W-:Y:S02]  /*0720*/  SEL R6, R14, RZ, P1 ;  /* 0x000000ff0e067207 */ /* 0x000fe40000800000 */
[----:B------:R-:W-:Y:S02]  /*0730*/  SEL R7, R15, RZ, P2 ;  /* 0x000000ff0f077207 */ /* 0x000fe40001000000 */
[----:B------:R-:W-:Y:S02]  /*0740*/  SEL R16, R16, RZ, P3 ;  /* 0x000000ff10107207 */ /* 0x000fe40001800000 */
[----:B------:R-:W-:Y:S02]  /*0750*/  SEL R19, R0, RZ, P4 ;  /* 0x000000ff00137207 */ /* 0x000fe40002000000 */
[----:B------:R-:W-:Y:S02]  /*0760*/  SEL R17, R8, RZ, P5 ;  /* 0x000000ff08117207 */ /* 0x000fe40002800000 */
[----:B------:R-:W-:Y:S01]  /*0770*/  SEL R18, R18, RZ, P6 ;  /* 0x000000ff12127207 */ /* 0x000fe20003000000 */
[----:B------:R-:W-:Y:S04]  /*0780*/  STG.E.128 desc[UR4][R2.64], R4 ;  /* 0x0000000402007986 */ /* 0x000fe8000c101d04 */
[----:B------:R-:W-:Y:S01]  /*0790*/  STG.E.128 desc[UR4][R2.64+0x800], R16 ;  /* 0x0008001002007986 */ /* 0x000fe2000c101d04 */
[----:B------:R-:W-:Y:S05]  /*07a0*/  EXIT ;  /* 0x000000000000794d */ /* 0x000fea0003800000 */
.L_x_0:
[----:B------:R-:W-:-:S00]  /*07b0*/  BRA `(.L_x_0) ;  /* 0xfffffffc00fc7947 */ /* 0x000fc0000383ffff */
[----:B------:R-:W-:-:S00]  /*07c0*/  NOP ;  /* 0x0000000000007918 */ /* 0x000fc00000000000 */
        /* <DEDUP_REMOVED lines=11> */
.L_x_1:


//--------------------- .nv.global.init           --------------------------
	.section	.nv.global.init,"aw",@progbits
.nv.global.init:
	.type		_$_str,@object
	.size		_$_str,(_$_str_$_2 - _$_str)
_$_str:
        /*0000*/ 	.byte	0x5f, 0x5f, 0x43, 0x55, 0x44, 0x41, 0x5f, 0x46, 0x54, 0x5a, 0x00
	.type		_$_str_$_2,@object
	.size		_$_str_$_2,(.L_1 - _$_str_$_2)
_$_str_$_2:
        /*000b*/ 	.byte	0x5f, 0x5f, 0x43, 0x55, 0x44, 0x41, 0x5f, 0x50, 0x52, 0x45, 0x43, 0x5f, 0x53, 0x51, 0x52, 0x54
        /*001b*/ 	.byte	0x00
.L_1:


//--------------------- .nv.constant0.triton_poi_fused__native_batch_norm_legit_no_training_add_relu_8 --------------------------
	.section	.nv.constant0.triton_poi_fused__native_batch_norm_legit_no_training_add_relu_8,"a",@progbits
	.sectionflags	@""
	.align	4
.nv.constant0.triton_poi_fused__native_batch_norm_legit_no_training_add_relu_8:
	.zero		588
